//
// Generated by NVIDIA NVVM Compiler
//
// Compiler Build ID: CL-36424714
// Cuda compilation tools, release 13.0, V13.0.88
// Based on NVVM 20.0.0
//

.version 9.0
.target sm_100
.address_size 64

	// .globl	_Z9reduceSumPfS_j
.shared .align 4 .b8 _ZZ14blockReduceSumfE6shared[128];

.visible .entry _Z9reduceSumPfS_j(
	.param .u64 .ptr .align 1 _Z9reduceSumPfS_j_param_0,
	.param .u64 .ptr .align 1 _Z9reduceSumPfS_j_param_1,
	.param .u32 _Z9reduceSumPfS_j_param_2
)
{
	.reg .pred 	%p<17>;
	.reg .b32 	%r<39>;
	.reg .b32 	%f<34>;
	.reg .b64 	%rd<7>;

	ld.param.u64 	%rd2, [_Z9reduceSumPfS_j_param_0];
	ld.param.u64 	%rd3, [_Z9reduceSumPfS_j_param_1];
	ld.param.u32 	%r8, [_Z9reduceSumPfS_j_param_2];
	mov.u32 	%r9, %ctaid.x;
	mov.u32 	%r1, %ntid.x;
	mov.u32 	%r2, %tid.x;
	mad.lo.s32 	%r38, %r9, %r1, %r2;
	setp.ge.u32 	%p1, %r38, %r8;
	mov.f32 	%f32, 0f00000000;
	@%p1 bra 	$L__BB0_3;
	mov.u32 	%r10, %nctaid.x;
	mul.lo.s32 	%r4, %r10, %r1;
	cvta.to.global.u64 	%rd1, %rd2;
	mov.f32 	%f32, 0f00000000;
$L__BB0_2:
	mul.wide.s32 	%rd4, %r38, 4;
	add.s64 	%rd5, %rd1, %rd4;
	ld.global.f32 	%f10, [%rd5];
	add.f32 	%f32, %f32, %f10;
	add.s32 	%r38, %r38, %r4;
	setp.lt.u32 	%p2, %r38, %r8;
	@%p2 bra 	$L__BB0_2;
$L__BB0_3:
	and.b32  	%r7, %r2, 31;
	mov.b32 	%r11, %f32;
	shfl.sync.down.b32	%r12|%p3, %r11, 16, 31, -1;
	mov.b32 	%f11, %r12;
	add.f32 	%f12, %f32, %f11;
	mov.b32 	%r13, %f12;
	shfl.sync.down.b32	%r14|%p4, %r13, 8, 31, -1;
	mov.b32 	%f13, %r14;
	add.f32 	%f14, %f12, %f13;
	mov.b32 	%r15, %f14;
	shfl.sync.down.b32	%r16|%p5, %r15, 4, 31, -1;
	mov.b32 	%f15, %r16;
	add.f32 	%f16, %f14, %f15;
	mov.b32 	%r17, %f16;
	shfl.sync.down.b32	%r18|%p6, %r17, 2, 31, -1;
	mov.b32 	%f17, %r18;
	add.f32 	%f18, %f16, %f17;
	mov.b32 	%r19, %f18;
	shfl.sync.down.b32	%r20|%p7, %r19, 1, 31, -1;
	mov.b32 	%f19, %r20;
	add.f32 	%f4, %f18, %f19;
	setp.ne.s32 	%p8, %r7, 0;
	@%p8 bra 	$L__BB0_5;
	shr.u32 	%r21, %r2, 3;
	mov.u32 	%r22, _ZZ14blockReduceSumfE6shared;
	add.s32 	%r23, %r22, %r21;
	st.shared.f32 	[%r23], %f4;
$L__BB0_5:
	bar.sync 	0;
	shr.u32 	%r24, %r1, 5;
	setp.ge.u32 	%p9, %r2, %r24;
	mov.f32 	%f33, 0f00000000;
	@%p9 bra 	$L__BB0_7;
	shl.b32 	%r25, %r7, 2;
	mov.u32 	%r26, _ZZ14blockReduceSumfE6shared;
	add.s32 	%r27, %r26, %r25;
	ld.shared.f32 	%f33, [%r27];
$L__BB0_7:
	setp.gt.u32 	%p10, %r2, 31;
	@%p10 bra 	$L__BB0_10;
	mov.b32 	%r28, %f33;
	shfl.sync.down.b32	%r29|%p11, %r28, 16, 31, -1;
	mov.b32 	%f21, %r29;
	add.f32 	%f22, %f33, %f21;
	mov.b32 	%r30, %f22;
	shfl.sync.down.b32	%r31|%p12, %r30, 8, 31, -1;
	mov.b32 	%f23, %r31;
	add.f32 	%f24, %f22, %f23;
	mov.b32 	%r32, %f24;
	shfl.sync.down.b32	%r33|%p13, %r32, 4, 31, -1;
	mov.b32 	%f25, %r33;
	add.f32 	%f26, %f24, %f25;
	mov.b32 	%r34, %f26;
	shfl.sync.down.b32	%r35|%p14, %r34, 2, 31, -1;
	mov.b32 	%f27, %r35;
	add.f32 	%f28, %f26, %f27;
	mov.b32 	%r36, %f28;
	shfl.sync.down.b32	%r37|%p15, %r36, 1, 31, -1;
	mov.b32 	%f29, %r37;
	add.f32 	%f7, %f28, %f29;
	setp.ne.s32 	%p16, %r2, 0;
	@%p16 bra 	$L__BB0_10;
	cvta.to.global.u64 	%rd6, %rd3;
	atom.global.add.f32 	%f30, [%rd6], %f7;
$L__BB0_10:
	ret;

}
	// .globl	_Z14finalReduceSumPfS_j
.visible .entry _Z14finalReduceSumPfS_j(
	.param .u64 .ptr .align 1 _Z14finalReduceSumPfS_j_param_0,
	.param .u64 .ptr .align 1 _Z14finalReduceSumPfS_j_param_1,
	.param .u32 _Z14finalReduceSumPfS_j_param_2
)
{
	.reg .pred 	%p<17>;
	.reg .b32 	%r<36>;
	.reg .b32 	%f<33>;
	.reg .b64 	%rd<7>;

	ld.param.u64 	%rd2, [_Z14finalReduceSumPfS_j_param_0];
	ld.param.u64 	%rd3, [_Z14finalReduceSumPfS_j_param_1];
	ld.param.u32 	%r6, [_Z14finalReduceSumPfS_j_param_2];
	mov.u32 	%r1, %tid.x;
	setp.ge.u32 	%p1, %r1, %r6;
	mov.f32 	%f31, 0f00000000;
	@%p1 bra 	$L__BB1_3;
	mov.u32 	%r2, %ntid.x;
	cvta.to.global.u64 	%rd1, %rd2;
	mov.f32 	%f31, 0f00000000;
	mov.u32 	%r35, %r1;
$L__BB1_2:
	mul.wide.s32 	%rd4, %r35, 4;
	add.s64 	%rd5, %rd1, %rd4;
	ld.global.f32 	%f10, [%rd5];
	add.f32 	%f31, %f31, %f10;
	add.s32 	%r35, %r35, %r2;
	setp.lt.u32 	%p2, %r35, %r6;
	@%p2 bra 	$L__BB1_2;
$L__BB1_3:
	and.b32  	%r5, %r1, 31;
	mov.b32 	%r7, %f31;
	shfl.sync.down.b32	%r8|%p3, %r7, 16, 31, -1;
	mov.b32 	%f11, %r8;
	add.f32 	%f12, %f31, %f11;
	mov.b32 	%r9, %f12;
	shfl.sync.down.b32	%r10|%p4, %r9, 8, 31, -1;
	mov.b32 	%f13, %r10;
	add.f32 	%f14, %f12, %f13;
	mov.b32 	%r11, %f14;
	shfl.sync.down.b32	%r12|%p5, %r11, 4, 31, -1;
	mov.b32 	%f15, %r12;
	add.f32 	%f16, %f14, %f15;
	mov.b32 	%r13, %f16;
	shfl.sync.down.b32	%r14|%p6, %r13, 2, 31, -1;
	mov.b32 	%f17, %r14;
	add.f32 	%f18, %f16, %f17;
	mov.b32 	%r15, %f18;
	shfl.sync.down.b32	%r16|%p7, %r15, 1, 31, -1;
	mov.b32 	%f19, %r16;
	add.f32 	%f4, %f18, %f19;
	setp.ne.s32 	%p8, %r5, 0;
	@%p8 bra 	$L__BB1_5;
	shr.u32 	%r17, %r1, 3;
	mov.u32 	%r18, _ZZ14blockReduceSumfE6shared;
	add.s32 	%r19, %r18, %r17;
	st.shared.f32 	[%r19], %f4;
$L__BB1_5:
	bar.sync 	0;
	mov.u32 	%r20, %ntid.x;
	shr.u32 	%r21, %r20, 5;
	setp.ge.u32 	%p9, %r1, %r21;
	mov.f32 	%f32, 0f00000000;
	@%p9 bra 	$L__BB1_7;
	shl.b32 	%r22, %r5, 2;
	mov.u32 	%r23, _ZZ14blockReduceSumfE6shared;
	add.s32 	%r24, %r23, %r22;
	ld.shared.f32 	%f32, [%r24];
$L__BB1_7:
	setp.gt.u32 	%p10, %r1, 31;
	@%p10 bra 	$L__BB1_10;
	mov.b32 	%r25, %f32;
	shfl.sync.down.b32	%r26|%p11, %r25, 16, 31, -1;
	mov.b32 	%f21, %r26;
	add.f32 	%f22, %f32, %f21;
	mov.b32 	%r27, %f22;
	shfl.sync.down.b32	%r28|%p12, %r27, 8, 31, -1;
	mov.b32 	%f23, %r28;
	add.f32 	%f24, %f22, %f23;
	mov.b32 	%r29, %f24;
	shfl.sync.down.b32	%r30|%p13, %r29, 4, 31, -1;
	mov.b32 	%f25, %r30;
	add.f32 	%f26, %f24, %f25;
	mov.b32 	%r31, %f26;
	shfl.sync.down.b32	%r32|%p14, %r31, 2, 31, -1;
	mov.b32 	%f27, %r32;
	add.f32 	%f28, %f26, %f27;
	mov.b32 	%r33, %f28;
	shfl.sync.down.b32	%r34|%p15, %r33, 1, 31, -1;
	mov.b32 	%f29, %r34;
	add.f32 	%f7, %f28, %f29;
	setp.ne.s32 	%p16, %r1, 0;
	@%p16 bra 	$L__BB1_10;
	cvta.to.global.u64 	%rd6, %rd3;
	st.global.f32 	[%rd6], %f7;
$L__BB1_10:
	ret;

}


// ===== COMPILED SASS (sm_100) =====

	.target	sm_100

	.elftype	@"ET_EXEC"


//--------------------- .note.nv.tkinfo           --------------------------
	.section	.note.nv.tkinfo,"",@"SHT_NOTE"
	.sectionflags	@"SHF_NOTE_NV_TKINFO"
	.tkinfo
        /*0018*/ 	.word	0x00000002
        /*0030*/ 	.string	""
        /*0030*/ 	.string	"ptxas"
        /*0030*/ 	.string	"Cuda compilation tools, release 13.0, V13.0.88"
        /*0030*/ 	.string	"Build cuda_13.0.r13.0/compiler.36424714_0"
        /*0030*/ 	.string	"-arch sm_100 -m 64 "



//--------------------- .note.nv.cuinfo           --------------------------
	.section	.note.nv.cuinfo,"",@"SHT_NOTE"
	.sectionflags	@"SHF_NOTE_NV_CUINFO"
        /*0018*/ 	.short	0x0002
        /*001a*/ 	.short	0x0064
        /*001c*/ 	.short	0x0082
	.zero		2


//--------------------- .nv.info                  --------------------------
	.section	.nv.info,"",@"SHT_CUDA_INFO"
	.align	4


	//----- nvinfo : EIATTR_REGCOUNT
	.align		4
        /*0000*/ 	.byte	0x04, 0x2f
        /*0002*/ 	.short	(.L_1 - .L_0)
	.align		4
.L_0:
        /*0004*/ 	.word	index@(_Z9reduceSumPfS_j)
        /*0008*/ 	.word	0x0000000c


	//----- nvinfo : EIATTR_FRAME_SIZE
	.align		4
.L_1:
        /*000c*/ 	.byte	0x04, 0x11
        /*000e*/ 	.short	(.L_3 - .L_2)
	.align		4
.L_2:
        /*0010*/ 	.word	index@(_Z9reduceSumPfS_j)
        /*0014*/ 	.word	0x00000000


	//----- nvinfo : EIATTR_REGCOUNT
	.align		4
.L_3:
        /*0018*/ 	.byte	0x04, 0x2f
        /*001a*/ 	.short	(.L_5 - .L_4)
	.align		4
.L_4:
        /*001c*/ 	.word	index@(_Z14finalReduceSumPfS_j)
        /*0020*/ 	.word	0x0000000c


	//----- nvinfo : EIATTR_FRAME_SIZE
	.align		4
.L_5:
        /*0024*/ 	.byte	0x04, 0x11
        /*0026*/ 	.short	(.L_7 - .L_6)
	.align		4
.L_6:
        /*0028*/ 	.word	index@(_Z14finalReduceSumPfS_j)
        /*002c*/ 	.word	0x00000000


	//----- nvinfo : EIATTR_MIN_STACK_SIZE
	.align		4
.L_7:
        /*0030*/ 	.byte	0x04, 0x12
        /*0032*/ 	.short	(.L_9 - .L_8)
	.align		4
.L_8:
        /*0034*/ 	.word	index@(_Z14finalReduceSumPfS_j)
        /*0038*/ 	.word	0x00000000


	//----- nvinfo : EIATTR_MIN_STACK_SIZE
	.align		4
.L_9:
        /*003c*/ 	.byte	0x04, 0x12
        /*003e*/ 	.short	(.L_11 - .L_10)
	.align		4
.L_10:
        /*0040*/ 	.word	index@(_Z9reduceSumPfS_j)
        /*0044*/ 	.word	0x00000000
.L_11:


//--------------------- .nv.compat                --------------------------
	.section	.nv.compat,"",@"SHT_CUDA_COMPAT_INFO"
	.align	4
        /*0000*/ 	.byte	0x02, 0x09, 0x00, 0x00, 0x02, 0x02, 0x01, 0x00, 0x02, 0x05, 0x05, 0x00, 0x03, 0x07, 0x01, 0x01
        /*0010*/ 	.byte	0x02, 0x03, 0x00, 0x00, 0x02, 0x06, 0x01, 0x00, 0x04, 0x0b, 0x08, 0x00, 0x09, 0x00, 0x00, 0x00
        /*0020*/ 	.byte	0x00, 0x00, 0x00, 0x00


//--------------------- .nv.info._Z14finalReduceSumPfS_j --------------------------
	.section	.nv.info._Z14finalReduceSumPfS_j,"",@"SHT_CUDA_INFO"
	.sectionflags	@""
	.align	4


	//----- nvinfo : EIATTR_CUDA_API_VERSION
	.align		4
        /*0000*/ 	.byte	0x04, 0x37
        /*0002*/ 	.short	(.L_13 - .L_12)
.L_12:
        /*0004*/ 	.word	0x00000082


	//----- nvinfo : EIATTR_KPARAM_INFO
	.align		4
.L_13:
        /*0008*/ 	.byte	0x04, 0x17
        /*000a*/ 	.short	(.L_15 - .L_14)
.L_14:
        /*000c*/ 	.word	0x00000000
        /*0010*/ 	.short	0x0002
        /*0012*/ 	.short	0x0010
        /*0014*/ 	.byte	0x00, 0xf0, 0x11, 0x00


	//----- nvinfo : EIATTR_KPARAM_INFO
	.align		4
.L_15:
        /*0018*/ 	.byte	0x04, 0x17
        /*001a*/ 	.short	(.L_17 - .L_16)
.L_16:
        /*001c*/ 	.word	0x00000000
        /*0020*/ 	.short	0x0001
        /*0022*/ 	.short	0x0008
        /*0024*/ 	.byte	0x00, 0xf5, 0x21, 0x00


	//----- nvinfo : EIATTR_KPARAM_INFO
	.align		4
.L_17:
        /*0028*/ 	.byte	0x04, 0x17
        /*002a*/ 	.short	(.L_19 - .L_18)
.L_18:
        /*002c*/ 	.word	0x00000000
        /*0030*/ 	.short	0x0000
        /*0032*/ 	.short	0x0000
        /*0034*/ 	.byte	0x00, 0xf5, 0x21, 0x00


	//----- nvinfo : EIATTR_SPARSE_MMA_MASK
	.align		4
.L_19:
        /*0038*/ 	.byte	0x03, 0x50
        /*003a*/ 	.short	0x0000


	//----- nvinfo : EIATTR_MAXREG_COUNT
	.align		4
        /*003c*/ 	.byte	0x03, 0x1b
        /*003e*/ 	.short	0x00ff


	//----- nvinfo : EIATTR_NUM_BARRIERS
	.align		4
        /*0040*/ 	.byte	0x02, 0x4c
        /*0042*/ 	.byte	0x01
	.zero		1


	//----- nvinfo : EIATTR_MERCURY_ISA_VERSION
	.align		4
        /*0044*/ 	.byte	0x03, 0x5f
        /*0046*/ 	.short	0x0101


	//----- nvinfo : EIATTR_COOP_GROUP_MASK_REGIDS
	.align		4
        /*0048*/ 	.byte	0x04, 0x29
        /*004a*/ 	.short	(.L_21 - .L_20)


	//   ....[0]....
.L_20:
        /*004c*/ 	.word	0xffffffff


	//   ....[1]....
        /*0050*/ 	.word	0xffffffff


	//   ....[2]....
        /*0054*/ 	.word	0xffffffff


	//   ....[3]....
        /*0058*/ 	.word	0xffffffff


	//   ....[4]....
        /*005c*/ 	.word	0xffffffff


	//   ....[5]....
        /*0060*/ 	.word	0xffffffff


	//   ....[6]....
        /*0064*/ 	.word	0xffffffff


	//   ....[7]....
        /*0068*/ 	.word	0xffffffff


	//   ....[8]....
        /*006c*/ 	.word	0xffffffff


	//   ....[9]....
        /*0070*/ 	.word	0xffffffff


	//----- nvinfo : EIATTR_COOP_GROUP_INSTR_OFFSETS
	.align		4
.L_21:
        /*0074*/ 	.byte	0x04, 0x28
        /*0076*/ 	.short	(.L_23 - .L_22)


	//   ....[0]....
.L_22:
        /*0078*/ 	.word	0x00000130


	//   ....[1]....
        /*007c*/ 	.word	0x00000180


	//   ....[2]....
        /*0080*/ 	.word	0x000001d0


	//   ....[3]....
        /*0084*/ 	.word	0x00000220


	//   ....[4]....
        /*0088*/ 	.word	0x00000260


	//   ....[5]....
        /*008c*/ 	.word	0x000002f0


	//   ....[6]....
        /*0090*/ 	.word	0x00000320


	//   ....[7]....
        /*0094*/ 	.word	0x00000340


	//   ....[8]....
        /*0098*/ 	.word	0x00000360


	//   ....[9]....
        /*009c*/ 	.word	0x00000380


	//----- nvinfo : EIATTR_VRC_CTA_INIT_COUNT
	.align		4
.L_23:
        /*00a0*/ 	.byte	0x02, 0x4a
	.zero		1
	.zero		1


	//----- nvinfo : EIATTR_EXIT_INSTR_OFFSETS
	.align		4
        /*00a4*/ 	.byte	0x04, 0x1c
        /*00a6*/ 	.short	(.L_25 - .L_24)


	//   ....[0]....
.L_24:
        /*00a8*/ 	.word	0x000002e0


	//   ....[1]....
        /*00ac*/ 	.word	0x00000390


	//   ....[2]....
        /*00b0*/ 	.word	0x000003d0


	//----- nvinfo : EIATTR_CRS_STACK_SIZE
	.align		4
.L_25:
        /*00b4*/ 	.byte	0x04, 0x1e
        /*00b6*/ 	.short	(.L_27 - .L_26)
.L_26:
        /*00b8*/ 	.word	0x00000000


	//----- nvinfo : EIATTR_CBANK_PARAM_SIZE
	.align		4
.L_27:
        /*00bc*/ 	.byte	0x03, 0x19
        /*00be*/ 	.short	0x0014


	//----- nvinfo : EIATTR_PARAM_CBANK
	.align		4
        /*00c0*/ 	.byte	0x04, 0x0a
        /*00c2*/ 	.short	(.L_29 - .L_28)
	.align		4
.L_28:
        /*00c4*/ 	.word	index@(.nv.constant0._Z14finalReduceSumPfS_j)
        /*00c8*/ 	.short	0x0380
        /*00ca*/ 	.short	0x0014


	//----- nvinfo : EIATTR_SW_WAR
	.align		4
.L_29:
        /*00cc*/ 	.byte	0x04, 0x36
        /*00ce*/ 	.short	(.L_31 - .L_30)
.L_30:
        /*00d0*/ 	.word	0x00000008
.L_31:


//--------------------- .nv.info._Z9reduceSumPfS_j --------------------------
	.section	.nv.info._Z9reduceSumPfS_j,"",@"SHT_CUDA_INFO"
	.sectionflags	@""
	.align	4


	//----- nvinfo : EIATTR_CUDA_API_VERSION
	.align		4
        /*0000*/ 	.byte	0x04, 0x37
        /*0002*/ 	.short	(.L_33 - .L_32)
.L_32:
        /*0004*/ 	.word	0x00000082


	//----- nvinfo : EIATTR_KPARAM_INFO
	.align		4
.L_33:
        /*0008*/ 	.byte	0x04, 0x17
        /*000a*/ 	.short	(.L_35 - .L_34)
.L_34:
        /*000c*/ 	.word	0x00000000
        /*0010*/ 	.short	0x0002
        /*0012*/ 	.short	0x0010
        /*0014*/ 	.byte	0x00, 0xf0, 0x11, 0x00


	//----- nvinfo : EIATTR_KPARAM_INFO
	.align		4
.L_35:
        /*0018*/ 	.byte	0x04, 0x17
        /*001a*/ 	.short	(.L_37 - .L_36)
.L_36:
        /*001c*/ 	.word	0x00000000
        /*0020*/ 	.short	0x0001
        /*0022*/ 	.short	0x0008
        /*0024*/ 	.byte	0x00, 0xf5, 0x21, 0x00


	//----- nvinfo : EIATTR_KPARAM_INFO
	.align		4
.L_37:
        /*0028*/ 	.byte	0x04, 0x17
        /*002a*/ 	.short	(.L_39 - .L_38)
.L_38:
        /*002c*/ 	.word	0x00000000
        /*0030*/ 	.short	0x0000
        /*0032*/ 	.short	0x0000
        /*0034*/ 	.byte	0x00, 0xf5, 0x21, 0x00


	//----- nvinfo : EIATTR_SPARSE_MMA_MASK
	.align		4
.L_39:
        /*0038*/ 	.byte	0x03, 0x50
        /*003a*/ 	.short	0x0000


	//----- nvinfo : EIATTR_MAXREG_COUNT
	.align		4
        /*003c*/ 	.byte	0x03, 0x1b
        /*003e*/ 	.short	0x00ff


	//----- nvinfo : EIATTR_NUM_BARRIERS
	.align		4
        /*0040*/ 	.byte	0x02, 0x4c
        /*0042*/ 	.byte	0x01
	.zero		1


	//----- nvinfo : EIATTR_MERCURY_ISA_VERSION
	.align		4
        /*0044*/ 	.byte	0x03, 0x5f
        /*0046*/ 	.short	0x0101


	//----- nvinfo : EIATTR_COOP_GROUP_MASK_REGIDS
	.align		4
        /*0048*/ 	.byte	0x04, 0x29
        /*004a*/ 	.short	(.L_41 - .L_40)


	//   ....[0]....
.L_40:
        /*004c*/ 	.word	0xffffffff


	//   ....[1]....
        /*0050*/ 	.word	0xffffffff


	//   ....[2]....
        /*0054*/ 	.word	0xffffffff


	//   ....[3]....
        /*0058*/ 	.word	0xffffffff


	//   ....[4]....
        /*005c*/ 	.word	0xffffffff


	//   ....[5]....
        /*0060*/ 	.word	0xffffffff


	//   ....[6]....
        /*0064*/ 	.word	0xffffffff


	//   ....[7]....
        /*0068*/ 	.word	0xffffffff


	//   ....[8]....
        /*006c*/ 	.word	0xffffffff


	//   ....[9]....
        /*0070*/ 	.word	0xffffffff


	//----- nvinfo : EIATTR_COOP_GROUP_INSTR_OFFSETS
	.align		4
.L_41:
        /*0074*/ 	.byte	0x04, 0x28
        /*0076*/ 	.short	(.L_43 - .L_42)


	//   ....[0]....
.L_42:
        /*0078*/ 	.word	0x00000170


	//   ....[1]....
        /*007c*/ 	.word	0x000001c0


	//   ....[2]....
        /*0080*/ 	.word	0x000001f0


	//   ....[3]....
        /*0084*/ 	.word	0x00000240


	//   ....[4]....
        /*0088*/ 	.word	0x00000290


	//   ....[5]....
        /*008c*/ 	.word	0x00000320


	//   ....[6]....
        /*0090*/ 	.word	0x00000350


	//   ....[7]....
        /*0094*/ 	.word	0x00000370


	//   ....[8]....
        /*0098*/ 	.word	0x00000390


	//   ....[9]....
        /*009c*/ 	.word	0x000003b0


	//----- nvinfo : EIATTR_VRC_CTA_INIT_COUNT
	.align		4
.L_43:
        /*00a0*/ 	.byte	0x02, 0x4a
	.zero		1
	.zero		1


	//----- nvinfo : EIATTR_EXIT_INSTR_OFFSETS
	.align		4
        /*00a4*/ 	.byte	0x04, 0x1c
        /*00a6*/ 	.short	(.L_45 - .L_44)


	//   ....[0]....
.L_44:
        /*00a8*/ 	.word	0x00000310


	//   ....[1]....
        /*00ac*/ 	.word	0x000003c0


	//   ....[2]....
        /*00b0*/ 	.word	0x00000400


	//----- nvinfo : EIATTR_CRS_STACK_SIZE
	.align		4
.L_45:
        /*00b4*/ 	.byte	0x04, 0x1e
        /*00b6*/ 	.short	(.L_47 - .L_46)
.L_46:
        /*00b8*/ 	.word	0x00000000


	//----- nvinfo : EIATTR_CBANK_PARAM_SIZE
	.align		4
.L_47:
        /*00bc*/ 	.byte	0x03, 0x19
        /*00be*/ 	.short	0x0014


	//----- nvinfo : EIATTR_PARAM_CBANK
	.align		4
        /*00c0*/ 	.byte	0x04, 0x0a
        /*00c2*/ 	.short	(.L_49 - .L_48)
	.align		4
.L_48:
        /*00c4*/ 	.word	index@(.nv.constant0._Z9reduceSumPfS_j)
        /*00c8*/ 	.short	0x0380
        /*00ca*/ 	.short	0x0014


	//----- nvinfo : EIATTR_SW_WAR
	.align		4
.L_49:
        /*00cc*/ 	.byte	0x04, 0x36
        /*00ce*/ 	.short	(.L_51 - .L_50)
.L_50:
        /*00d0*/ 	.word	0x00000008
.L_51:


//--------------------- .nv.callgraph             --------------------------
	.section	.nv.callgraph,"",@"SHT_CUDA_CALLGRAPH"
	.align	4
	.sectionentsize	8
	.align		4
        /*0000*/ 	.word	0x00000000
	.align		4
        /*0004*/ 	.word	0xffffffff
	.align		4
        /*0008*/ 	.word	0x00000000
	.align		4
        /*000c*/ 	.word	0xfffffffe
	.align		4
        /*0010*/ 	.word	0x00000000
	.align		4
        /*0014*/ 	.word	0xfffffffd
	.align		4
        /*0018*/ 	.word	0x00000000
	.align		4
        /*001c*/ 	.word	0xfffffffc


//--------------------- .text._Z14finalReduceSumPfS_j --------------------------
	.section	.text._Z14finalReduceSumPfS_j,"ax",@progbits
	.align	128
        .global         _Z14finalReduceSumPfS_j
        .type           _Z14finalReduceSumPfS_j,@function
        .size           _Z14finalReduceSumPfS_j,(.L_x_8 - _Z14finalReduceSumPfS_j)
        .other          _Z14finalReduceSumPfS_j,@"STO_CUDA_ENTRY STV_DEFAULT"
_Z14finalReduceSumPfS_j:
.text._Z14finalReduceSumPfS_j:
[----:B------:R-:W-:Y:S01]  /*0000*/  LDC R1, c[0x0][0x37c] ;  /* 0x0000df00ff017b82 */ /* 0x000fe20000000800 */
[----:B------:R-:W0:Y:S01]  /*0010*/  S2R R0, SR_TID.X ;  /* 0x0000000000007919 */ /* 0x000e220000002100 */
[----:B------:R-:W0:Y:S01]  /*0020*/  LDCU UR5, c[0x0][0x390] ;  /* 0x00007200ff0577ac */ /* 0x000e220008000800 */
[----:B------:R-:W-:Y:S01]  /*0030*/  BSSY.RECONVERGENT B0, `(.L_x_0) ;  /* 0x000000f000007945 */ /* 0x000fe20003800200 */
[----:B------:R-:W-:Y:S01]  /*0040*/  HFMA2 R6, -RZ, RZ, 0, 0 ;  /* 0x00000000ff067431 */ /* 0x000fe200000001ff */
[----:B------:R-:W1:Y:S01]  /*0050*/  LDCU.64 UR6, c[0x0][0x358] ;  /* 0x00006b00ff0677ac */ /* 0x000e620008000a00 */
[----:B0-----:R-:W-:-:S13]  /*0060*/  ISETP.GE.U32.AND P0, PT, R0, UR5, PT ;  /* 0x0000000500007c0c */ /* 0x001fda000bf06070 */
[----:B-1----:R-:W-:Y:S05]  /*0070*/  @P0 BRA `(.L_x_1) ;  /* 0x0000000000280947 */ /* 0x002fea0003800000 */
[----:B------:R-:W0:Y:S01]  /*0080*/  LDC R8, c[0x0][0x360] ;  /* 0x0000d800ff087b82 */ /* 0x000e220000000800 */
[----:B------:R-:W-:Y:S02]  /*0090*/  MOV R6, RZ ;  /* 0x000000ff00067202 */ /* 0x000fe40000000f00 */
[----:B------:R-:W-:-:S05]  /*00a0*/  MOV R7, R0 ;  /* 0x0000000000077202 */ /* 0x000fca0000000f00 */
[----:B------:R-:W1:Y:S02]  /*00b0*/  LDC.64 R4, c[0x0][0x380] ;  /* 0x0000e000ff047b82 */ /* 0x000e640000000a00 */
.L_x_2:
[----:B-1----:R-:W-:-:S06]  /*00c0*/  IMAD.WIDE R2, R7, 0x4, R4 ;  /* 0x0000000407027825 */ /* 0x002fcc00078e0204 */
[----:B------:R-:W2:Y:S01]  /*00d0*/  LDG.E R3, desc[UR6][R2.64] ;  /* 0x0000000602037981 */ /* 0x000ea2000c1e1900 */
[----:B0-----:R-:W-:-:S05]  /*00e0*/  IMAD.IADD R7, R8, 0x1, R7 ;  /* 0x0000000108077824 */ /* 0x001fca00078e0207 */
[----:B------:R-:W-:Y:S01]  /*00f0*/  ISETP.GE.U32.AND P0, PT, R7, UR5, PT ;  /* 0x0000000507007c0c */ /* 0x000fe2000bf06070 */
[----:B--2---:R-:W-:-:S12]  /*0100*/  FADD R6, R3, R6 ;  /* 0x0000000603067221 */ /* 0x004fd80000000000 */
[----:B------:R-:W-:Y:S05]  /*0110*/  @!P0 BRA `(.L_x_2) ;  /* 0xfffffffc00e88947 */ /* 0x000fea000383ffff */
.L_x_1:
[----:B------:R-:W-:Y:S05]  /*0120*/  BSYNC.RECONVERGENT B0 ;  /* 0x0000000000007941 */ /* 0x000fea0003800200 */
.L_x_0:
[----:B------:R-:W0:Y:S01]  /*0130*/  SHFL.DOWN PT, R3, R6, 0x10, 0x1f ;  /* 0x0a001f0006037f89 */ /* 0x000e2200000e0000 */
[----:B------:R-:W1:Y:S02]  /*0140*/  LDCU UR4, c[0x0][0x360] ;  /* 0x00006c00ff0477ac */ /* 0x000e640008000800 */
[----:B-1----:R-:W-:Y:S01]  /*0150*/  USHF.R.U32.HI UR4, URZ, 0x5, UR4 ;  /* 0x00000005ff047899 */ /* 0x002fe20008011604 */
[----:B0-----:R-:W-:-:S05]  /*0160*/  FADD R3, R3, R6 ;  /* 0x0000000603037221 */ /* 0x001fca0000000000 */
[----:B------:R-:W-:Y:S01]  /*0170*/  ISETP.GE.U32.AND P1, PT, R0, UR4, PT ;  /* 0x0000000400007c0c */ /* 0x000fe2000bf26070 */
[----:B------:R-:W0:-:S12]  /*0180*/  SHFL.DOWN PT, R2, R3, 0x8, 0x1f ;  /* 0x09001f0003027f89 */ /* 0x000e1800000e0000 */
[----:B------:R-:W1:Y:S01]  /*0190*/  @!P1 S2R R9, SR_CgaCtaId ;  /* 0x0000000000099919 */ /* 0x000e620000008800 */
[----:B------:R-:W-:Y:S01]  /*01a0*/  @!P1 MOV R6, 0x400 ;  /* 0x0000040000069802 */ /* 0x000fe20000000f00 */
[----:B0-----:R-:W-:Y:S01]  /*01b0*/  FADD R4, R3, R2 ;  /* 0x0000000203047221 */ /* 0x001fe20000000000 */
[----:B------:R-:W-:-:S04]  /*01c0*/  LOP3.LUT P0, R2, R0, 0x1f, RZ, 0xc0, !PT ;  /* 0x0000001f00027812 */ /* 0x000fc8000780c0ff */
[----:B------:R-:W0:Y:S09]  /*01d0*/  SHFL.DOWN PT, R5, R4, 0x4, 0x1f ;  /* 0x08801f0004057f89 */ /* 0x000e3200000e0000 */
[----:B------:R-:W2:Y:S01]  /*01e0*/  @!P0 S2R R7, SR_CgaCtaId ;  /* 0x0000000000078919 */ /* 0x000ea20000008800 */
[----:B-1----:R-:W-:Y:S01]  /*01f0*/  @!P1 LEA R9, R9, R6, 0x18 ;  /* 0x0000000609099211 */ /* 0x002fe200078ec0ff */
[----:B0-----:R-:W-:Y:S01]  /*0200*/  FADD R5, R4, R5 ;  /* 0x0000000504057221 */ /* 0x001fe20000000000 */
[----:B------:R-:W-:-:S04]  /*0210*/  @!P0 MOV R4, 0x400 ;  /* 0x0000040000048802 */ /* 0x000fc80000000f00 */
[----:B------:R-:W0:Y:S01]  /*0220*/  SHFL.DOWN PT, R8, R5, 0x2, 0x1f ;  /* 0x08401f0005087f89 */ /* 0x000e2200000e0000 */
[----:B--2---:R-:W-:-:S04]  /*0230*/  @!P0 LEA R7, R7, R4, 0x18 ;  /* 0x0000000407078211 */ /* 0x004fc800078ec0ff */
[----:B------:R-:W-:Y:S01]  /*0240*/  @!P0 LEA.HI R7, R0, R7, RZ, 0x1d ;  /* 0x0000000700078211 */ /* 0x000fe200078fe8ff */
[----:B0-----:R-:W-:-:S05]  /*0250*/  FADD R8, R5, R8 ;  /* 0x0000000805087221 */ /* 0x001fca0000000000 */
[----:B------:R-:W0:Y:S02]  /*0260*/  SHFL.DOWN PT, R3, R8, 0x1, 0x1f ;  /* 0x08201f0008037f89 */ /* 0x000e2400000e0000 */
[----:B0-----:R-:W-:Y:S01]  /*0270*/  FADD R4, R8, R3 ;  /* 0x0000000308047221 */ /* 0x001fe20000000000 */
[----:B------:R-:W-:Y:S01]  /*0280*/  @!P1 LEA R3, R2, R9, 0x2 ;  /* 0x0000000902039211 */ /* 0x000fe200078e10ff */
[----:B------:R-:W-:-:S03]  /*0290*/  IMAD.MOV.U32 R2, RZ, RZ, RZ ;  /* 0x000000ffff027224 */ /* 0x000fc600078e00ff */
[----:B------:R0:W-:Y:S01]  /*02a0*/  @!P0 STS [R7], R4 ;  /* 0x0000000407008388 */ /* 0x0001e20000000800 */
[----:B------:R-:W-:Y:S01]  /*02b0*/  BAR.SYNC.DEFER_BLOCKING 0x0 ;  /* 0x0000000000007b1d */ /* 0x000fe20000010000 */
[----:B------:R-:W-:-:S05]  /*02c0*/  ISETP.GT.U32.AND P0, PT, R0, 0x1f, PT ;  /* 0x0000001f0000780c */ /* 0x000fca0003f04070 */
[----:B------:R0:W1:Y:S08]  /*02d0*/  @!P1 LDS R2, [R3] ;  /* 0x0000000003029984 */ /* 0x0000700000000800 */
[----:B0-----:R-:W-:Y:S05]  /*02e0*/  @P0 EXIT ;  /* 0x000000000000094d */ /* 0x001fea0003800000 */
[----:B-1----:R-:W0:Y:S01]  /*02f0*/  SHFL.DOWN PT, R3, R2, 0x10, 0x1f ;  /* 0x0a001f0002037f89 */ /* 0x002e2200000e0000 */
[----:B------:R-:W-:Y:S01]  /*0300*/  ISETP.NE.AND P0, PT, R0, RZ, PT ;  /* 0x000000ff0000720c */ /* 0x000fe20003f05270 */
[----:B0-----:R-:W-:-:S05]  /*0310*/  FADD R3, R3, R2 ;  /* 0x0000000203037221 */ /* 0x001fca0000000000 */
[----:B------:R-:W0:Y:S02]  /*0320*/  SHFL.DOWN PT, R4, R3, 0x8, 0x1f ;  /* 0x09001f0003047f89 */ /* 0x000e2400000e0000 */
[----:B0-----:R-:W-:-:S05]  /*0330*/  FADD R4, R3, R4 ;  /* 0x0000000403047221 */ /* 0x001fca0000000000 */
[----:B------:R-:W0:Y:S02]  /*0340*/  SHFL.DOWN PT, R5, R4, 0x4, 0x1f ;  /* 0x08801f0004057f89 */ /* 0x000e2400000e0000 */
[----:B0-----:R-:W-:-:S05]  /*0350*/  FADD R5, R4, R5 ;  /* 0x0000000504057221 */ /* 0x001fca0000000000 */
[----:B------:R-:W0:Y:S02]  /*0360*/  SHFL.DOWN PT, R6, R5, 0x2, 0x1f ;  /* 0x08401f0005067f89 */ /* 0x000e2400000e0000 */
[----:B0-----:R-:W-:-:S05]  /*0370*/  FADD R6, R5, R6 ;  /* 0x0000000605067221 */ /* 0x001fca0000000000 */
[----:B------:R0:W1:Y:S01]  /*0380*/  SHFL.DOWN PT, R7, R6, 0x1, 0x1f ;  /* 0x08201f0006077f89 */ /* 0x00006200000e0000 */
[----:B------:R-:W-:Y:S05]  /*0390*/  @P0 EXIT ;  /* 0x000000000000094d */ /* 0x000fea0003800000 */
[----:B------:R-:W2:Y:S01]  /*03a0*/  LDC.64 R2, c[0x0][0x388] ;  /* 0x0000e200ff027b82 */ /* 0x000ea20000000a00 */
[----:B-1----:R-:W-:-:S05]  /*03b0*/  FADD R7, R6, R7 ;  /* 0x0000000706077221 */ /* 0x002fca0000000000 */
[----:B--2---:R-:W-:Y:S01]  /*03c0*/  STG.E desc[UR6][R2.64], R7 ;  /* 0x0000000702007986 */ /* 0x004fe2000c101906 */
[----:B------:R-:W-:Y:S05]  /*03d0*/  EXIT ;  /* 0x000000000000794d */ /* 0x000fea0003800000 */
.L_x_3:
[----:B------:R-:W-:-:S00]  /*03e0*/  BRA `(.L_x_3) ;  /* 0xfffffffc00fc7947 */ /* 0x000fc0000383ffff */
[----:B------:R-:W-:-:S00]  /*03f0*/  NOP ;  /* 0x0000000000007918 */ /* 0x000fc00000000000 */
        /* <DEDUP_REMOVED lines=8> */
.L_x_8:


//--------------------- .text._Z9reduceSumPfS_j   --------------------------
	.section	.text._Z9reduceSumPfS_j,"ax",@progbits
	.align	128
        .global         _Z9reduceSumPfS_j
        .type           _Z9reduceSumPfS_j,@function
        .size           _Z9reduceSumPfS_j,(.L_x_9 - _Z9reduceSumPfS_j)
        .other          _Z9reduceSumPfS_j,@"STO_CUDA_ENTRY STV_DEFAULT"
_Z9reduceSumPfS_j:
.text._Z9reduceSumPfS_j:
[----:B------:R-:W-:Y:S01]  /*0000*/  LDC R1, c[0x0][0x37c] ;  /* 0x0000df00ff017b82 */ /* 0x000fe20000000800 */
[----:B------:R-:W0:Y:S07]  /*0010*/  S2R R0, SR_TID.X ;  /* 0x0000000000007919 */ /* 0x000e2e0000002100 */
[----:B------:R-:W0:Y:S01]  /*0020*/  S2UR UR4, SR_CTAID.X ;  /* 0x00000000000479c3 */ /* 0x000e220000002500 */
[----:B------:R-:W1:Y:S01]  /*0030*/  LDCU UR7, c[0x0][0x390] ;  /* 0x00007200ff0777ac */ /* 0x000e620008000800 */
[----:B------:R-:W-:Y:S01]  /*0040*/  BSSY.RECONVERGENT B0, `(.L_x_4) ;  /* 0x0000012000007945 */ /* 0x000fe20003800200 */
[----:B------:R-:W-:-:S05]  /*0050*/  HFMA2 R6, -RZ, RZ, 0, 0 ;  /* 0x00000000ff067431 */ /* 0x000fca00000001ff */
[----:B------:R-:W0:Y:S02]  /*0060*/  LDC R9, c[0x0][0x360] ;  /* 0x0000d800ff097b82 */ /* 0x000e240000000800 */
[----:B0-----:R-:W-:Y:S01]  /*0070*/  IMAD R2, R9, UR4, R0 ;  /* 0x0000000409027c24 */ /* 0x001fe2000f8e0200 */
[----:B------:R-:W0:Y:S04]  /*0080*/  LDCU.64 UR4, c[0x0][0x358] ;  /* 0x00006b00ff0477ac */ /* 0x000e280008000a00 */
[----:B-1----:R-:W-:-:S13]  /*0090*/  ISETP.GE.U32.AND P0, PT, R2, UR7, PT ;  /* 0x0000000702007c0c */ /* 0x002fda000bf06070 */
[----:B------:R-:W-:Y:S05]  /*00a0*/  @P0 BRA `(.L_x_5) ;  /* 0x00000000002c0947 */ /* 0x000fea0003800000 */
[----:B------:R-:W1:Y:S01]  /*00b0*/  LDC.64 R4, c[0x0][0x380] ;  /* 0x0000e000ff047b82 */ /* 0x000e620000000a00 */
[----:B------:R-:W2:Y:S01]  /*00c0*/  LDCU UR6, c[0x0][0x370] ;  /* 0x00006e00ff0677ac */ /* 0x000ea20008000800 */
[----:B------:R-:W-:Y:S02]  /*00d0*/  MOV R7, R2 ;  /* 0x0000000200077202 */ /* 0x000fe40000000f00 */
[----:B------:R-:W-:Y:S01]  /*00e0*/  MOV R6, RZ ;  /* 0x000000ff00067202 */ /* 0x000fe20000000f00 */
[----:B--2---:R-:W-:-:S07]  /*00f0*/  IMAD R8, R9, UR6, RZ ;  /* 0x0000000609087c24 */ /* 0x004fce000f8e02ff */
.L_x_6:
[----:B-1----:R-:W-:-:S06]  /*0100*/  IMAD.WIDE R2, R7, 0x4, R4 ;  /* 0x0000000407027825 */ /* 0x002fcc00078e0204 */
[----:B0-----:R-:W2:Y:S01]  /*0110*/  LDG.E R3, desc[UR4][R2.64] ;  /* 0x0000000402037981 */ /* 0x001ea2000c1e1900 */
[----:B------:R-:W-:-:S05]  /*0120*/  IMAD.IADD R7, R8, 0x1, R7 ;  /* 0x0000000108077824 */ /* 0x000fca00078e0207 */
[----:B------:R-:W-:Y:S01]  /*0130*/  ISETP.GE.U32.AND P0, PT, R7, UR7, PT ;  /* 0x0000000707007c0c */ /* 0x000fe2000bf06070 */
[----:B--2---:R-:W-:-:S12]  /*0140*/  FADD R6, R3, R6 ;  /* 0x0000000603067221 */ /* 0x004fd80000000000 */
[----:B------:R-:W-:Y:S05]  /*0150*/  @!P0 BRA `(.L_x_6) ;  /* 0xfffffffc00e88947 */ /* 0x000fea000383ffff */
.L_x_5:
[----:B0-----:R-:W-:Y:S05]  /*0160*/  BSYNC.RECONVERGENT B0 ;  /* 0x0000000000007941 */ /* 0x001fea0003800200 */
.L_x_4:
[----:B------:R-:W0:Y:S01]  /*0170*/  SHFL.DOWN PT, R3, R6, 0x10, 0x1f ;  /* 0x0a001f0006037f89 */ /* 0x000e2200000e0000 */
[----:B------:R-:W-:-:S04]  /*0180*/  SHF.R.U32.HI R7, RZ, 0x5, R9 ;  /* 0x00000005ff077819 */ /* 0x000fc80000011609 */
[----:B------:R-:W-:-:S13]  /*0190*/  ISETP.GE.U32.AND P1, PT, R0, R7, PT ;  /* 0x000000070000720c */ /* 0x000fda0003f26070 */
[----:B------:R-:W1:Y:S01]  /*01a0*/  @!P1 S2R R9, SR_CgaCtaId ;  /* 0x0000000000099919 */ /* 0x000e620000008800 */
[----:B0-----:R-:W-:-:S05]  /*01b0*/  FADD R3, R3, R6 ;  /* 0x0000000603037221 */ /* 0x001fca0000000000 */
[----:B------:R-:W0:Y:S02]  /*01c0*/  SHFL.DOWN PT, R2, R3, 0x8, 0x1f ;  /* 0x09001f0003027f89 */ /* 0x000e2400000e0000 */
[----:B0-----:R-:W-:Y:S01]  /*01d0*/  FADD R4, R3, R2 ;  /* 0x0000000203047221 */ /* 0x001fe20000000000 */
[----:B------:R-:W-:-:S04]  /*01e0*/  LOP3.LUT P0, R2, R0, 0x1f, RZ, 0xc0, !PT ;  /* 0x0000001f00027812 */ /* 0x000fc8000780c0ff */
[----:B------:R-:W0:Y:S09]  /*01f0*/  SHFL.DOWN PT, R5, R4, 0x4, 0x1f ;  /* 0x08801f0004057f89 */ /* 0x000e3200000e0000 */
[----:B------:R-:W2:Y:S01]  /*0200*/  @!P0 S2R R7, SR_CgaCtaId ;  /* 0x0000000000078919 */ /* 0x000ea20000008800 */
[----:B------:R-:W-:Y:S01]  /*0210*/  @!P0 MOV R6, 0x400 ;  /* 0x0000040000068802 */ /* 0x000fe20000000f00 */
[----:B0-----:R-:W-:Y:S01]  /*0220*/  FADD R5, R4, R5 ;  /* 0x0000000504057221 */ /* 0x001fe20000000000 */
[----:B------:R-:W-:-:S04]  /*0230*/  @!P1 MOV R4, 0x400 ;  /* 0x0000040000049802 */ /* 0x000fc80000000f00 */
[----:B------:R-:W0:Y:S01]  /*0240*/  SHFL.DOWN PT, R8, R5, 0x2, 0x1f ;  /* 0x08401f0005087f89 */ /* 0x000e2200000e0000 */
[----:B-1----:R-:W-:Y:S02]  /*0250*/  @!P1 LEA R9, R9, R4, 0x18 ;  /* 0x0000000409099211 */ /* 0x002fe400078ec0ff */
        /* <DEDUP_REMOVED lines=25> */
[----:B--2---:R-:W-:Y:S01]  /*03f0*/  REDG.E.ADD.F32.FTZ.RN.STRONG.GPU desc[UR4][R2.64], R7 ;  /* 0x00000007020079a6 */ /* 0x004fe2000c12f304 */
[----:B------:R-:W-:Y:S05]  /*0400*/  EXIT ;  /* 0x000000000000794d */ /* 0x000fea0003800000 */
.L_x_7:
        /* <DEDUP_REMOVED lines=15> */
.L_x_9:


//--------------------- .nv.shared._Z14finalReduceSumPfS_j --------------------------
	.section	.nv.shared._Z14finalReduceSumPfS_j,"aw",@nobits
	.sectionflags	@""
	.align	4
.nv.shared._Z14finalReduceSumPfS_j:
	.zero		1152


//--------------------- .nv.shared.reserved.0     --------------------------
	.section	.nv.shared.reserved.0,"aw",@nobits
	.weak		__nv_reservedSMEM_offset_0_alias
	.size		__nv_reservedSMEM_offset_0_alias, 0, 64
	.other		__nv_reservedSMEM_offset_0_alias,@"STO_CUDA_RESERVED_SHARED STV_DEFAULT"
__nv_reservedSMEM_offset_0_alias:
	.zero		0
	.zero		64


//--------------------- .nv.shared._Z9reduceSumPfS_j --------------------------
	.section	.nv.shared._Z9reduceSumPfS_j,"aw",@nobits
	.sectionflags	@""
	.align	4
.nv.shared._Z9reduceSumPfS_j:
	.zero		1152


//--------------------- .nv.constant0._Z14finalReduceSumPfS_j --------------------------
	.section	.nv.constant0._Z14finalReduceSumPfS_j,"a",@progbits
	.sectionflags	@""
	.align	4
.nv.constant0._Z14finalReduceSumPfS_j:
	.zero		916


//--------------------- .nv.constant0._Z9reduceSumPfS_j --------------------------
	.section	.nv.constant0._Z9reduceSumPfS_j,"a",@progbits
	.sectionflags	@""
	.align	4
.nv.constant0._Z9reduceSumPfS_j:
	.zero		916


//--------------------- SYMBOLS --------------------------

	.type		.nv.reservedSmem.offset0,@object
	.size		.nv.reservedSmem.offset0,0x4
	.type		.nv.reservedSmem.cap,@object
	.size		.nv.reservedSmem.cap,0x4
